	.headerflags	@"EF_CUDA_TEXMODE_UNIFIED EF_CUDA_64BIT_ADDRESS EF_CUDA_ACCELERATORS EF_CUDA_SM90 EF_CUDA_VIRTUAL_SM(EF_CUDA_SM90)"
	.elftype	@"ET_EXEC"


//--------------------- .nv.info                  --------------------------
	.section	.nv.info,"",@"SHT_CUDA_INFO"
	.align	4


	//----- nvinfo : EIATTR_REGCOUNT
	.align		4
        /*0000*/ 	.byte	0x04, 0x2f
        /*0002*/ 	.short	(.L_3 - .L_2)
	.align		4
.L_2:
        /*0004*/ 	.word	index@(triton_poi_fused__native_batch_norm_legit_no_training_add_relu_12)
        /*0008*/ 	.word	0x00000020


	//----- nvinfo : EIATTR_MIN_STACK_SIZE
	.align		4
.L_3:
        /*000c*/ 	.byte	0x04, 0x12
        /*000e*/ 	.short	(.L_5 - .L_4)
	.align		4
.L_4:
        /*0010*/ 	.word	index@(triton_poi_fused__native_batch_norm_legit_no_training_add_relu_12)
        /*0014*/ 	.word	0x00000000


	//----- nvinfo : EIATTR_FRAME_SIZE
	.align		4
.L_5:
        /*0018*/ 	.byte	0x04, 0x11
        /*001a*/ 	.short	(.L_7 - .L_6)
	.align		4
.L_6:
        /*001c*/ 	.word	index@(triton_poi_fused__native_batch_norm_legit_no_training_add_relu_12)
        /*0020*/ 	.word	0x00000000


	//----- nvinfo : EIATTR_MIN_STACK_SIZE
	.align		4
.L_7:
        /*0024*/ 	.byte	0x04, 0x12
        /*0026*/ 	.short	(.L_9 - .L_8)
	.align		4
.L_8:
        /*0028*/ 	.word	index@(triton_poi_fused__native_batch_norm_legit_no_training_add_relu_12)
        /*002c*/ 	.word	0x00000000
.L_9:


//--------------------- .nv.info.triton_poi_fused__native_batch_norm_legit_no_training_add_relu_12 --------------------------
	.section	.nv.info.triton_poi_fused__native_batch_norm_legit_no_training_add_relu_12,"",@"SHT_CUDA_INFO"
	.sectionflags	@""
	.align	4


	//----- nvinfo : EIATTR_CUDA_API_VERSION
	.align		4
        /*0000*/ 	.byte	0x04, 0x37
        /*0002*/ 	.short	(.L_11 - .L_10)
.L_10:
        /*0004*/ 	.word	0x0000007c


	//----- nvinfo : EIATTR_KPARAM_INFO
	.align		4
.L_11:
        /*0008*/ 	.byte	0x04, 0x17
        /*000a*/ 	.short	(.L_13 - .L_12)
.L_12:
        /*000c*/ 	.word	0x00000000
        /*0010*/ 	.short	0x000b
        /*0012*/ 	.short	0x0058
        /*0014*/ 	.byte	0x00, 0xf0, 0x11, 0x00


	//----- nvinfo : EIATTR_KPARAM_INFO
	.align		4
.L_13:
        /*0018*/ 	.byte	0x04, 0x17
        /*001a*/ 	.short	(.L_15 - .L_14)
.L_14:
        /*001c*/ 	.word	0x00000000
        /*0020*/ 	.short	0x000a
        /*0022*/ 	.short	0x0050
        /*0024*/ 	.byte	0x00, 0xf4, 0x21, 0x00


	//----- nvinfo : EIATTR_KPARAM_INFO
	.align		4
.L_15:
        /*0028*/ 	.byte	0x04, 0x17
        /*002a*/ 	.short	(.L_17 - .L_16)
.L_16:
        /*002c*/ 	.word	0x00000000
        /*0030*/ 	.short	0x0009
        /*0032*/ 	.short	0x0048
        /*0034*/ 	.byte	0x00, 0xf4, 0x21, 0x00


	//----- nvinfo : EIATTR_KPARAM_INFO
	.align		4
.L_17:
        /*0038*/ 	.byte	0x04, 0x17
        /*003a*/ 	.short	(.L_19 - .L_18)
.L_18:
        /*003c*/ 	.word	0x00000000
        /*0040*/ 	.short	0x0008
        /*0042*/ 	.short	0x0040
        /*0044*/ 	.byte	0x00, 0xf4, 0x21, 0x00


	//----- nvinfo : EIATTR_KPARAM_INFO
	.align		4
.L_19:
        /*0048*/ 	.byte	0x04, 0x17
        /*004a*/ 	.short	(.L_21 - .L_20)
.L_20:
        /*004c*/ 	.word	0x00000000
        /*0050*/ 	.short	0x0007
        /*0052*/ 	.short	0x0038
        /*0054*/ 	.byte	0x00, 0xf4, 0x21, 0x00


	//----- nvinfo : EIATTR_KPARAM_INFO
	.align		4
.L_21:
        /*0058*/ 	.byte	0x04, 0x17
        /*005a*/ 	.short	(.L_23 - .L_22)
.L_22:
        /*005c*/ 	.word	0x00000000
        /*0060*/ 	.short	0x0006
        /*0062*/ 	.short	0x0030
        /*0064*/ 	.byte	0x00, 0xf4, 0x21, 0x00


	//----- nvinfo : EIATTR_KPARAM_INFO
	.align		4
.L_23:
        /*0068*/ 	.byte	0x04, 0x17
        /*006a*/ 	.short	(.L_25 - .L_24)
.L_24:
        /*006c*/ 	.word	0x00000000
        /*0070*/ 	.short	0x0005
        /*0072*/ 	.short	0x0028
        /*0074*/ 	.byte	0x00, 0xf4, 0x21, 0x00


	//----- nvinfo : EIATTR_KPARAM_INFO
	.align		4
.L_25:
        /*0078*/ 	.byte	0x04, 0x17
        /*007a*/ 	.short	(.L_27 - .L_26)
.L_26:
        /*007c*/ 	.word	0x00000000
        /*0080*/ 	.short	0x0004
        /*0082*/ 	.short	0x0020
        /*0084*/ 	.byte	0x00, 0xf4, 0x21, 0x00


	//----- nvinfo : EIATTR_KPARAM_INFO
	.align		4
.L_27:
        /*0088*/ 	.byte	0x04, 0x17
        /*008a*/ 	.short	(.L_29 - .L_28)
.L_28:
        /*008c*/ 	.word	0x00000000
        /*0090*/ 	.short	0x0003
        /*0092*/ 	.short	0x0018
        /*0094*/ 	.byte	0x00, 0xf4, 0x21, 0x00


	//----- nvinfo : EIATTR_KPARAM_INFO
	.align		4
.L_29:
        /*0098*/ 	.byte	0x04, 0x17
        /*009a*/ 	.short	(.L_31 - .L_30)
.L_30:
        /*009c*/ 	.word	0x00000000
        /*00a0*/ 	.short	0x0002
        /*00a2*/ 	.short	0x0010
        /*00a4*/ 	.byte	0x00, 0xf4, 0x21, 0x00


	//----- nvinfo : EIATTR_KPARAM_INFO
	.align		4
.L_31:
        /*00a8*/ 	.byte	0x04, 0x17
        /*00aa*/ 	.short	(.L_33 - .L_32)
.L_32:
        /*00ac*/ 	.word	0x00000000
        /*00b0*/ 	.short	0x0001
        /*00b2*/ 	.short	0x0008
        /*00b4*/ 	.byte	0x00, 0xf4, 0x21, 0x00


	//----- nvinfo : EIATTR_KPARAM_INFO
	.align		4
.L_33:
        /*00b8*/ 	.byte	0x04, 0x17
        /*00ba*/ 	.short	(.L_35 - .L_34)
.L_34:
        /*00bc*/ 	.word	0x00000000
        /*00c0*/ 	.short	0x0000
        /*00c2*/ 	.short	0x0000
        /*00c4*/ 	.byte	0x00, 0xf4, 0x21, 0x00


	//----- nvinfo : EIATTR_SPARSE_MMA_MASK
	.align		4
.L_35:
        /*00c8*/ 	.byte	0x03, 0x50
        /*00ca*/ 	.short	0x0000


	//----- nvinfo : EIATTR_MAXREG_COUNT
	.align		4
        /*00cc*/ 	.byte	0x03, 0x1b
        /*00ce*/ 	.short	0x00ff


	//----- nvinfo : EIATTR_EXIT_INSTR_OFFSETS
	.align		4
        /*00d0*/ 	.byte	0x04, 0x1c
        /*00d2*/ 	.short	(.L_37 - .L_36)


	//   ....[0]....
.L_36:
        /*00d4*/ 	.word	0x00000c90


	//----- nvinfo : EIATTR_REQNTID
	.align		4
.L_37:
        /*00d8*/ 	.byte	0x04, 0x10
        /*00da*/ 	.short	(.L_39 - .L_38)
.L_38:
        /*00dc*/ 	.word	0x00000080
        /*00e0*/ 	.word	0x00000001
        /*00e4*/ 	.word	0x00000001


	//----- nvinfo : EIATTR_CBANK_PARAM_SIZE
	.align		4
.L_39:
        /*00e8*/ 	.byte	0x03, 0x19
        /*00ea*/ 	.short	0x005c


	//----- nvinfo : EIATTR_PARAM_CBANK
	.align		4
        /*00ec*/ 	.byte	0x04, 0x0a
        /*00ee*/ 	.short	(.L_41 - .L_40)
	.align		4
.L_40:
        /*00f0*/ 	.word	index@(.nv.constant0.triton_poi_fused__native_batch_norm_legit_no_training_add_relu_12)
        /*00f4*/ 	.short	0x0210
        /*00f6*/ 	.short	0x005c


	//----- nvinfo : EIATTR_SW_WAR
	.align		4
.L_41:
        /*00f8*/ 	.byte	0x04, 0x36
        /*00fa*/ 	.short	(.L_43 - .L_42)
.L_42:
        /*00fc*/ 	.word	0x00000008
.L_43:


//--------------------- .nv.callgraph             --------------------------
	.section	.nv.callgraph,"",@"SHT_CUDA_CALLGRAPH"
	.align	4
	.sectionentsize	8
	.align		4
        /*0000*/ 	.word	0x00000000
	.align		4
        /*0004*/ 	.word	0xffffffff
	.align		4
        /*0008*/ 	.word	0x00000000
	.align		4
        /*000c*/ 	.word	0xfffffffe
	.align		4
        /*0010*/ 	.word	0x00000000
	.align		4
        /*0014*/ 	.word	0xfffffffd
	.align		4
        /*0018*/ 	.word	0x00000000
	.align		4
        /*001c*/ 	.word	0xfffffffc


//--------------------- .nv.constant4             --------------------------
	.section	.nv.constant4,"a",@progbits
	.align	8
	.align		8
.nv.constant4:
        /*0000*/ 	.dword	_$_str
	.align		8
        /*0008*/ 	.dword	_$_str_$_2


//--------------------- .text.triton_poi_fused__native_batch_norm_legit_no_training_add_relu_12 --------------------------
	.section	.text.triton_poi_fused__native_batch_norm_legit_no_training_add_relu_12,"ax",@progbits
	.align	128
        .global         triton_poi_fused__native_batch_norm_legit_no_training_add_relu_12
        .type           triton_poi_fused__native_batch_norm_legit_no_training_add_relu_12,@function
        .size           triton_poi_fused__native_batch_norm_legit_no_training_add_relu_12,(.L_x_1 - triton_poi_fused__native_batch_norm_legit_no_training_add_relu_12)
        .other          triton_poi_fused__native_batch_norm_legit_no_training_add_relu_12,@"STO_CUDA_ENTRY STV_DEFAULT"
triton_poi_fused__native_batch_norm_legit_no_training_add_relu_12:
.text.triton_poi_fused__native_batch_norm_legit_no_training_add_relu_12:
[----:B------:R-:W-:Y:S01]  /*0000*/  LDC R1, c[0x0][0x28] ;  /* 0x00000a00ff017b82 */ /* 0x000fe20000000800 */
[----:B------:R-:W1:Y:S07]  /*0010*/  S2R R0, SR_TID.X ;  /* 0x0000000000007919 */ /* 0x000e6e0000002100 */
[----:B------:R-:W2:Y:S01]  /*0020*/  LDC.64 R24, c[0x0][0x228] ;  /* 0x00008a00ff187b82 */ /* 0x000ea20000000a00 */
[----:B------:R-:W-:Y:S01]  /*0030*/  ULDC.64 UR4, c[0x0][0x208] ;  /* 0x0000820000047ab9 */ /* 0x000fe20000000a00 */
[----:B------:R-:W3:Y:S06]  /*0040*/  S2R R5, SR_CTAID.X ;  /* 0x0000000000057919 */ /* 0x000eec0000002500 */
[----:B------:R-:W4:Y:S08]  /*0050*/  LDC.64 R12, c[0x0][0x220] ;  /* 0x00008800ff0c7b82 */ /* 0x000f300000000a00 */
[----:B------:R-:W5:Y:S08]  /*0060*/  LDC.64 R18, c[0x0][0x218] ;  /* 0x00008600ff127b82 */ /* 0x000f700000000a00 */
[----:B------:R-:W5:Y:S01]  /*0070*/  LDC.64 R20, c[0x0][0x230] ;  /* 0x00008c00ff147b82 */ /* 0x000f620000000a00 */
[----:B-1----:R-:W-:-:S07]  /*0080*/  SHF.L.U32 R0, R0, 0x2, RZ ;  /* 0x0000000200007819 */ /* 0x002fce00000006ff */
[----:B------:R-:W1:Y:S01]  /*0090*/  LDC.64 R16, c[0x0][0x238] ;  /* 0x00008e00ff107b82 */ /* 0x000e620000000a00 */
[----:B---3--:R-:W-:Y:S02]  /*00a0*/  SHF.R.S32.HI R3, RZ, 0x15, R5 ;  /* 0x00000015ff037819 */ /* 0x008fe40000011405 */
[----:B------:R-:W-:Y:S02]  /*00b0*/  LOP3.LUT R0, R0, 0x1fc, RZ, 0xc0, !PT ;  /* 0x000001fc00007812 */ /* 0x000fe400078ec0ff */
[----:B------:R-:W-:Y:S02]  /*00c0*/  SGXT R3, R3, 0x1 ;  /* 0x000000010303781a */ /* 0x000fe40000000200 */
[----:B------:R-:W-:-:S04]  /*00d0*/  LEA R2, R5, R0, 0xa ;  /* 0x0000000005027211 */ /* 0x000fc800078e50ff */
[----:B------:R-:W-:-:S04]  /*00e0*/  LEA.HI R3, R3, R2, RZ, 0x7 ;  /* 0x0000000203037211 */ /* 0x000fc800078f38ff */
[----:B------:R-:W-:-:S04]  /*00f0*/  LOP3.LUT R3, R3, 0xffffff80, RZ, 0xc0, !PT ;  /* 0xffffff8003037812 */ /* 0x000fc800078ec0ff */
[----:B------:R-:W-:-:S05]  /*0100*/  IADD3 R0, R2, -R3, RZ ;  /* 0x8000000302007210 */ /* 0x000fca0007ffe0ff */
[----:B--2---:R-:W-:-:S06]  /*0110*/  IMAD.WIDE R24, R0, 0x4, R24 ;  /* 0x0000000400187825 */ /* 0x004fcc00078e0218 */
[----:B------:R-:W2:Y:S01]  /*0120*/  LDG.E.EL.128 R24, desc[UR4][R24.64] ;  /* 0x0000000418187981 */ /* 0x000ea2000c2e1d00 */
[----:B----4-:R-:W-:Y:S01]  /*0130*/  IMAD.WIDE R12, R0, 0x4, R12 ;  /* 0x00000004000c7825 */ /* 0x010fe200078e020c */
[----:B------:R-:W-:-:S03]  /*0140*/  HFMA2.MMA R28, -RZ, RZ, 1.625, 0 ;  /* 0x3e800000ff1c7435 */ /* 0x000fc600000001ff */
[----:B-----5:R-:W-:Y:S02]  /*0150*/  IMAD.WIDE R18, R2, 0x4, R18 ;  /* 0x0000000402127825 */ /* 0x020fe400078e0212 */
[----:B------:R-:W3:Y:S04]  /*0160*/  LDG.E.EL.128 R12, desc[UR4][R12.64] ;  /* 0x000000040c0c7981 */ /* 0x000ee8000c2e1d00 */
[----:B------:R-:W3:Y:S04]  /*0170*/  LDG.E.128 R8, desc[UR4][R18.64] ;  /* 0x0000000412087981 */ /* 0x000ee8000c1e1d00 */
[----:B------:R4:W5:Y:S01]  /*0180*/  LDG.E.128 R4, desc[UR4][R18.64+0x800] ;  /* 0x0008000412047981 */ /* 0x000962000c1e1d00 */
[----:B0-----:R-:W-:-:S04]  /*0190*/  IMAD.WIDE R20, R0, 0x4, R20 ;  /* 0x0000000400147825 */ /* 0x001fc800078e0214 */
[----:B-1----:R-:W-:Y:S02]  /*01a0*/  IMAD.WIDE R16, R0, 0x4, R16 ;  /* 0x0000000400107825 */ /* 0x002fe400078e0210 */
[----:B------:R-:W3:Y:S02]  /*01b0*/  LDG.E.EL.128 R20, desc[UR4][R20.64] ;  /* 0x0000000414147981 */ /* 0x000ee4000c2e1d00 */
[----:B--2---:R-:W-:-:S04]  /*01c0*/  FADD R3, R24, 9.9999997473787516356e-06 ;  /* 0x3727c5ac18037421 */ /* 0x004fc80000000000 */
[----:B------:R-:W0:Y:S02]  /*01d0*/  MUFU.SQRT R29, R3 ;  /* 0x00000003001d7308 */ /* 0x000e240000002000 */
[C---:B0-----:R-:W-:Y:S02]  /*01e0*/  FSETP.GT.AND P0, PT, R29.reuse, 8.50705917302346158658e+37, PT ;  /* 0x7e8000001d00780b */ /* 0x041fe40003f04000 */
[----:B------:R-:W-:-:S11]  /*01f0*/  FSETP.GEU.AND P1, PT, R29, 1.175494350822287508e-38, PT ;  /* 0x008000001d00780b */ /* 0x000fd60003f2e000 */
[----:B------:R-:W-:-:S04]  /*0200*/  @P0 FMUL R29, R29, 0.25 ;  /* 0x3e8000001d1d0820 */ /* 0x000fc80000400000 */
[----:B------:R-:W-:Y:S01]  /*0210*/  @!P1 FMUL R29, R29, 16777216 ;  /* 0x4b8000001d1d9820 */ /* 0x000fe20000400000 */
[----:B----4-:R-:W-:-:S05]  /*0220*/  FSEL R18, R28, 1, P0 ;  /* 0x3f8000001c127808 */ /* 0x010fca0000000000 */
[----:B------:R-:W0:Y:S01]  /*0230*/  MUFU.RCP R29, R29 ;  /* 0x0000001d001d7308 */ /* 0x000e220000001000 */
[----:B------:R-:W-:-:S04]  /*0240*/  @!P1 FMUL R18, R18, 16777216 ;  /* 0x4b80000012129820 */ /* 0x000fc80000400000 */
[----:B0-----:R-:W-:Y:S02]  /*0250*/  FMUL R3, R29, R18 ;  /* 0x000000121d037220 */ /* 0x001fe40000400000 */
[----:B------:R-:W2:Y:S01]  /*0260*/  LDG.E.EL.128 R16, desc[UR4][R16.64] ;  /* 0x0000000410107981 */ /* 0x000ea2000c2e1d00 */
[----:B------:R-:W-:-:S04]  /*0270*/  FADD R25, R25, 9.9999997473787516356e-06 ;  /* 0x3727c5ac19197421 */ /* 0x000fc80000000000 */
[----:B------:R-:W0:Y:S01]  /*0280*/  MUFU.SQRT R24, R25 ;  /* 0x0000001900187308 */ /* 0x000e220000002000 */
[----:B------:R-:W-:-:S07]  /*0290*/  FADD R26, R26, 9.9999997473787516356e-06 ;  /* 0x3727c5ac1a1a7421 */ /* 0x000fce0000000000 */
[----:B------:R-:W1:Y:S01]  /*02a0*/  MUFU.SQRT R26, R26 ;  /* 0x0000001a001a7308 */ /* 0x000e620000002000 */
[C---:B0-----:R-:W-:Y:S02]  /*02b0*/  FSETP.GT.AND P0, PT, R24.reuse, 8.50705917302346158658e+37, PT ;  /* 0x7e8000001800780b */ /* 0x041fe40003f04000 */
[----:B------:R-:W-:Y:S01]  /*02c0*/  FSETP.GEU.AND P3, PT, R24, 1.175494350822287508e-38, PT ;  /* 0x008000001800780b */ /* 0x000fe20003f6e000 */
[----:B------:R-:W-:-:S04]  /*02d0*/  FADD R27, R27, 9.9999997473787516356e-06 ;  /* 0x3727c5ac1b1b7421 */ /* 0x000fc80000000000 */
[----:B------:R-:W0:Y:S06]  /*02e0*/  MUFU.SQRT R29, R27 ;  /* 0x0000001b001d7308 */ /* 0x000e2c0000002000 */
[----:B------:R-:W-:Y:S01]  /*02f0*/  @P0 FMUL R24, R24, 0.25 ;  /* 0x3e80000018180820 */ /* 0x000fe20000400000 */
[----:B-1----:R-:W-:-:S03]  /*0300*/  FSETP.GT.AND P1, PT, R26, 8.50705917302346158658e+37, PT ;  /* 0x7e8000001a00780b */ /* 0x002fc60003f24000 */
[----:B------:R-:W-:Y:S01]  /*0310*/  @!P3 FMUL R24, R24, 16777216 ;  /* 0x4b8000001818b820 */ /* 0x000fe20000400000 */
[--C-:B---3--:R-:W-:Y:S01]  /*0320*/  FADD R8, R8, -R12.reuse ;  /* 0x8000000c08087221 */ /* 0x108fe20000000000 */
[----:B-----5:R-:W-:Y:S02]  /*0330*/  FADD R4, R4, -R12 ;  /* 0x8000000c04047221 */ /* 0x020fe40000000000 */
[----:B------:R-:W1:Y:S01]  /*0340*/  MUFU.RCP R12, R24 ;  /* 0x00000018000c7308 */ /* 0x000e620000001000 */
[----:B------:R-:W-:Y:S02]  /*0350*/  FSETP.GEU.AND P4, PT, R26, 1.175494350822287508e-38, PT ;  /* 0x008000001a00780b */ /* 0x000fe40003f8e000 */
[----:B------:R-:W-:Y:S02]  /*0360*/  FSEL R25, R28, 1, P0 ;  /* 0x3f8000001c197808 */ /* 0x000fe40000000000 */
[----:B0-----:R-:W-:Y:S01]  /*0370*/  FSETP.GT.AND P2, PT, R29, 8.50705917302346158658e+37, PT ;  /* 0x7e8000001d00780b */ /* 0x001fe20003f44000 */
[----:B------:R-:W-:-:S02]  /*0380*/  @P1 FMUL R26, R26, 0.25 ;  /* 0x3e8000001a1a1820 */ /* 0x000fc40000400000 */
[----:B------:R-:W-:Y:S01]  /*0390*/  @!P3 FMUL R25, R25, 16777216 ;  /* 0x4b8000001919b820 */ /* 0x000fe20000400000 */
[----:B------:R-:W-:Y:S01]  /*03a0*/  FMUL R8, R3, R8 ;  /* 0x0000000803087220 */ /* 0x000fe20000400000 */
[----:B------:R-:W-:Y:S01]  /*03b0*/  FSETP.GEU.AND P0, PT, R29, 1.175494350822287508e-38, PT ;  /* 0x008000001d00780b */ /* 0x000fe20003f0e000 */
[----:B------:R-:W-:-:S03]  /*03c0*/  FMUL R4, R3, R4 ;  /* 0x0000000403047220 */ /* 0x000fc60000400000 */
[----:B------:R-:W-:Y:S01]  /*03d0*/  @!P4 FMUL R26, R26, 16777216 ;  /* 0x4b8000001a1ac820 */ /* 0x000fe20000400000 */
[----:B-1----:R-:W-:Y:S02]  /*03e0*/  FMUL R12, R12, R25 ;  /* 0x000000190c0c7220 */ /* 0x002fe40000400000 */
[----:B------:R-:W0:Y:S01]  /*03f0*/  LDC.64 R24, c[0x0][0x250] ;  /* 0x00009400ff187b82 */ /* 0x000e220000000a00 */
[----:B------:R-:W-:Y:S01]  /*0400*/  @P2 FMUL R29, R29, 0.25 ;  /* 0x3e8000001d1d2820 */ /* 0x000fe20000400000 */
[----:B------:R-:W-:-:S04]  /*0410*/  FSEL R27, R28, 1, P1 ;  /* 0x3f8000001c1b7808 */ /* 0x000fc80000800000 */
[----:B------:R-:W-:Y:S01]  /*0420*/  @!P0 FMUL R29, R29, 16777216 ;  /* 0x4b8000001d1d8820 */ /* 0x000fe20000400000 */
[----:B------:R-:W-:Y:S01]  /*0430*/  @!P4 FMUL R27, R27, 16777216 ;  /* 0x4b8000001b1bc820 */ /* 0x000fe20000400000 */
[----:B0-----:R-:W-:-:S04]  /*0440*/  IMAD.WIDE R24, R0, 0x4, R24 ;  /* 0x0000000400187825 */ /* 0x001fc800078e0218 */
[C-C-:B--2---:R-:W-:Y:S02]  /*0450*/  FFMA R3, R20.reuse, R8, R16.reuse ;  /* 0x0000000814037223 */ /* 0x144fe40000000010 */
[----:B------:R-:W0:Y:S01]  /*0460*/  MUFU.RCP R8, R26 ;  /* 0x0000001a00087308 */ /* 0x000e220000001000 */
[----:B------:R-:W-:-:S07]  /*0470*/  FFMA R16, R20, R4, R16 ;  /* 0x0000000414107223 */ /* 0x000fce0000000010 */
[----:B------:R-:W1:Y:S01]  /*0480*/  MUFU.RCP R4, R29 ;  /* 0x0000001d00047308 */ /* 0x000e620000001000 */
[----:B0-----:R-:W-:Y:S01]  /*0490*/  FMUL R8, R8, R27 ;  /* 0x0000001b08087220 */ /* 0x001fe20000400000 */
[----:B------:R-:W-:-:S05]  /*04a0*/  FSEL R27, R28, 1, P2 ;  /* 0x3f8000001c1b7808 */ /* 0x000fca0001000000 */
[----:B------:R-:W-:-:S04]  /*04b0*/  @!P0 FMUL R27, R27, 16777216 ;  /* 0x4b8000001b1b8820 */ /* 0x000fc80000400000 */
[----:B-1----:R-:W-:Y:S02]  /*04c0*/  FMUL R4, R4, R27 ;  /* 0x0000001b04047220 */ /* 0x002fe40000400000 */
[----:B------:R-:W2:Y:S01]  /*04d0*/  LDG.E.EL.128 R24, desc[UR4][R24.64] ;  /* 0x0000000418187981 */ /* 0x000ea2000c2e1d00 */
[--C-:B------:R-:W-:Y:S01]  /*04e0*/  FADD R20, R5, -R13.reuse ;  /* 0x8000000d05147221 */ /* 0x100fe20000000000 */
[----:B------:R-:W-:Y:S01]  /*04f0*/  FADD R9, R9, -R13 ;  /* 0x8000000d09097221 */ /* 0x000fe20000000000 */
[----:B------:R-:W-:Y:S01]  /*0500*/  FADD R10, R10, -R14 ;  /* 0x8000000e0a0a7221 */ /* 0x000fe20000000000 */
[--C-:B------:R-:W-:Y:S01]  /*0510*/  FADD R11, R11, -R15.reuse ;  /* 0x8000000f0b0b7221 */ /* 0x100fe20000000000 */
[----:B------:R-:W-:Y:S01]  /*0520*/  FADD R7, R7, -R15 ;  /* 0x8000000f07077221 */ /* 0x000fe20000000000 */
[----:B--2---:R-:W-:Y:S01]  /*0530*/  FADD R5, R24, 9.9999997473787516356e-06 ;  /* 0x3727c5ac18057421 */ /* 0x004fe20000000000 */
[----:B------:R-:W-:-:S05]  /*0540*/  FADD R13, R25, 9.9999997473787516356e-06 ;  /* 0x3727c5ac190d7421 */ /* 0x000fca0000000000 */
[----:B------:R-:W0:Y:S08]  /*0550*/  MUFU.SQRT R5, R5 ;  /* 0x0000000500057308 */ /* 0x000e300000002000 */
[----:B------:R-:W1:Y:S01]  /*0560*/  MUFU.SQRT R13, R13 ;  /* 0x0000000d000d7308 */ /* 0x000e620000002000 */
[----:B------:R-:W-:Y:S01]  /*0570*/  FADD R27, R27, 9.9999997473787516356e-06 ;  /* 0x3727c5ac1b1b7421 */ /* 0x000fe20000000000 */
[----:B------:R-:W-:Y:S01]  /*0580*/  FADD R26, R26, 9.9999997473787516356e-06 ;  /* 0x3727c5ac1a1a7421 */ /* 0x000fe20000000000 */
[----:B------:R-:W-:Y:S01]  /*0590*/  FADD R24, R6, -R14 ;  /* 0x8000000e06187221 */ /* 0x000fe20000000000 */
[----:B0-----:R-:W-:-:S04]  /*05a0*/  FSETP.GT.AND P6, PT, R5, 8.50705917302346158658e+37, PT ;  /* 0x7e8000000500780b */ /* 0x001fc80003fc4000 */
[----:B------:R-:W0:Y:S01]  /*05b0*/  MUFU.SQRT R6, R27 ;  /* 0x0000001b00067308 */ /* 0x000e220000002000 */
[----:B------:R-:W-:Y:S02]  /*05c0*/  FSETP.GEU.AND P5, PT, R5, 1.175494350822287508e-38, PT ;  /* 0x008000000500780b */ /* 0x000fe40003fae000 */
[----:B-1----:R-:W-:-:S05]  /*05d0*/  FSETP.GT.AND P4, PT, R13, 8.50705917302346158658e+37, PT ;  /* 0x7e8000000d00780b */ /* 0x002fca0003f84000 */
[----:B------:R1:W2:Y:S01]  /*05e0*/  MUFU.SQRT R14, R26 ;  /* 0x0000001a000e7308 */ /* 0x0002a20000002000 */
[----:B------:R-:W-:Y:S01]  /*05f0*/  FSETP.GEU.AND P1, PT, R13, 1.175494350822287508e-38, PT ;  /* 0x008000000d00780b */ /* 0x000fe20003f2e000 */
[----:B------:R-:W-:-:S04]  /*0600*/  @P6 FMUL R5, R5, 0.25 ;  /* 0x3e80000005056820 */ /* 0x000fc80000400000 */
[----:B------:R-:W-:Y:S01]  /*0610*/  @!P5 FMUL R5, R5, 16777216 ;  /* 0x4b8000000505d820 */ /* 0x000fe20000400000 */
[----:B0-----:R-:W-:Y:S01]  /*0620*/  FSETP.GT.AND P2, PT, R6, 8.50705917302346158658e+37, PT ;  /* 0x7e8000000600780b */ /* 0x001fe20003f44000 */
[C---:B-1----:R-:W-:Y:S01]  /*0630*/  FMUL R26, R12.reuse, R9 ;  /* 0x000000090c1a7220 */ /* 0x042fe20000400000 */
[----:B------:R-:W-:Y:S01]  /*0640*/  @P4 FMUL R13, R13, 0.25 ;  /* 0x3e8000000d0d4820 */ /* 0x000fe20000400000 */
[----:B------:R0:W1:Y:S01]  /*0650*/  MUFU.RCP R9, R5 ;  /* 0x0000000500097308 */ /* 0x0000620000001000 */
[----:B------:R-:W-:Y:S01]  /*0660*/  FMUL R12, R12, R20 ;  /* 0x000000140c0c7220 */ /* 0x000fe20000400000 */
[C---:B--2---:R-:W-:Y:S02]  /*0670*/  FSETP.GT.AND P3, PT, R14.reuse, 8.50705917302346158658e+37, PT ;  /* 0x7e8000000e00780b */ /* 0x044fe40003f64000 */
[----:B------:R-:W-:Y:S01]  /*0680*/  @!P1 FMUL R13, R13, 16777216 ;  /* 0x4b8000000d0d9820 */ /* 0x000fe20000400000 */
[----:B------:R-:W-:Y:S01]  /*0690*/  FSETP.GEU.AND P0, PT, R14, 1.175494350822287508e-38, PT ;  /* 0x008000000e00780b */ /* 0x000fe20003f0e000 */
[----:B------:R-:W-:Y:S01]  /*06a0*/  FFMA R20, R21, R26, R17 ;  /* 0x0000001a15147223 */ /* 0x000fe20000000011 */
[----:B0-----:R-:W-:-:S02]  /*06b0*/  FSEL R5, R28, 1, P6 ;  /* 0x3f8000001c057808 */ /* 0x001fc40003000000 */
[----:B------:R-:W-:Y:S01]  /*06c0*/  FSETP.GEU.AND P6, PT, R6, 1.175494350822287508e-38, PT ;  /* 0x008000000600780b */ /* 0x000fe20003fce000 */
[----:B------:R-:W-:Y:S01]  /*06d0*/  FFMA R21, R21, R12, R17 ;  /* 0x0000000c15157223 */ /* 0x000fe20000000011 */
[----:B------:R0:W2:Y:S01]  /*06e0*/  MUFU.RCP R27, R13 ;  /* 0x0000000d001b7308 */ /* 0x0000a20000001000 */
[C---:B------:R-:W-:Y:S01]  /*06f0*/  FMUL R15, R8.reuse, R24 ;  /* 0x00000018080f7220 */ /* 0x040fe20000400000 */
[----:B------:R-:W-:Y:S01]  /*0700*/  FMUL R25, R8, R10 ;  /* 0x0000000a08197220 */ /* 0x000fe20000400000 */
[----:B------:R-:W-:Y:S02]  /*0710*/  FMUL R24, R4, R11 ;  /* 0x0000000b04187220 */ /* 0x000fe40000400000 */
[----:B------:R-:W3:Y:S01]  /*0720*/  LDC.64 R10, c[0x0][0x240] ;  /* 0x00009000ff0a7b82 */ /* 0x000ee20000000a00 */
[----:B------:R-:W-:Y:S01]  /*0730*/  @P2 FMUL R6, R6, 0.25 ;  /* 0x3e80000006062820 */ /* 0x000fe20000400000 */
[----:B------:R-:W-:-:S06]  /*0740*/  @P3 FMUL R14, R14, 0.25 ;  /* 0x3e8000000e0e3820 */ /* 0x000fcc0000400000 */
[----:B0-----:R-:W0:Y:S01]  /*0750*/  LDC.64 R12, c[0x0][0x248] ;  /* 0x00009200ff0c7b82 */ /* 0x001e220000000a00 */
[----:B------:R-:W-:Y:S01]  /*0760*/  @!P6 FMUL R6, R6, 16777216 ;  /* 0x4b8000000606e820 */ /* 0x000fe20000400000 */
[----:B------:R-:W-:-:S04]  /*0770*/  @!P0 FMUL R14, R14, 16777216 ;  /* 0x4b8000000e0e8820 */ /* 0x000fc80000400000 */
[----:B------:R3:W4:Y:S01]  /*0780*/  MUFU.RCP R26, R14 ;  /* 0x0000000e001a7308 */ /* 0x0007220000001000 */
[----:B------:R-:W-:Y:S01]  /*0790*/  FMUL R17, R4, R7 ;  /* 0x0000000704117220 */ /* 0x000fe20000400000 */
[C-C-:B------:R-:W-:Y:S01]  /*07a0*/  FFMA R25, R22.reuse, R25, R18.reuse ;  /* 0x0000001916197223 */ /* 0x140fe20000000012 */
[----:B------:R-:W-:-:S05]  /*07b0*/  FFMA R18, R22, R15, R18 ;  /* 0x0000000f16127223 */ /* 0x000fca0000000012 */
[----:B------:R-:W5:Y:S01]  /*07c0*/  MUFU.RCP R6, R6 ;  /* 0x0000000600067308 */ /* 0x000f620000001000 */
[----:B------:R-:W-:Y:S01]  /*07d0*/  @!P5 FMUL R5, R5, 16777216 ;  /* 0x4b8000000505d820 */ /* 0x000fe20000400000 */
[C---:B------:R-:W-:Y:S02]  /*07e0*/  FSEL R7, R28.reuse, 1, P4 ;  /* 0x3f8000001c077808 */ /* 0x040fe40002000000 */
[C---:B------:R-:W-:Y:S02]  /*07f0*/  FSEL R4, R28.reuse, 1, P3 ;  /* 0x3f8000001c047808 */ /* 0x040fe40001800000 */
[----:B------:R-:W-:Y:S01]  /*0800*/  FSEL R22, R28, 1, P2 ;  /* 0x3f8000001c167808 */ /* 0x000fe20001000000 */
[----:B-1----:R-:W-:Y:S01]  /*0810*/  FMUL R28, R9, R5 ;  /* 0x00000005091c7220 */ /* 0x002fe20000400000 */
[----:B------:R-:W-:Y:S01]  /*0820*/  @!P1 FMUL R7, R7, 16777216 ;  /* 0x4b80000007079820 */ /* 0x000fe20000400000 */
[----:B------:R-:W-:Y:S01]  /*0830*/  @!P0 FMUL R4, R4, 16777216 ;  /* 0x4b80000004048820 */ /* 0x000fe20000400000 */
[----:B0-----:R-:W-:-:S04]  /*0840*/  IMAD.WIDE R8, R0, 0x4, R12 ;  /* 0x0000000400087825 */ /* 0x001fc800078e020c */
[----:B------:R-:W-:Y:S01]  /*0850*/  @!P6 FMUL R22, R22, 16777216 ;  /* 0x4b8000001616e820 */ /* 0x000fe20000400000 */
[----:B---3--:R-:W-:-:S04]  /*0860*/  IMAD.WIDE R14, R2, 0x4, R10 ;  /* 0x00000004020e7825 */ /* 0x008fc800078e020a */
[----:B--2---:R-:W-:Y:S01]  /*0870*/  FMUL R27, R27, R7 ;  /* 0x000000071b1b7220 */ /* 0x004fe20000400000 */
[----:B----4-:R-:W-:Y:S01]  /*0880*/  FMUL R26, R26, R4 ;  /* 0x000000041a1a7220 */ /* 0x010fe20000400000 */
[----:B-----5:R-:W-:Y:S01]  /*0890*/  FMUL R22, R6, R22 ;  /* 0x0000001606167220 */ /* 0x020fe20000400000 */
[----:B------:R-:W2:Y:S04]  /*08a0*/  LDG.E.EL.128 R8, desc[UR4][R8.64] ;  /* 0x0000000408087981 */ /* 0x000ea8000c2e1d00 */
[----:B------:R-:W2:Y:S04]  /*08b0*/  LDG.E.128 R4, desc[UR4][R14.64] ;  /* 0x000000040e047981 */ /* 0x000ea8000c1e1d00 */
[----:B------:R-:W3:Y:S01]  /*08c0*/  LDG.E.128 R12, desc[UR4][R14.64+0x800] ;  /* 0x000800040e0c7981 */ /* 0x000ee2000c1e1d00 */
[----:B--2---:R-:W-:Y:S01]  /*08d0*/  FADD R4, R4, -R8 ;  /* 0x8000000804047221 */ /* 0x004fe20000000000 */
[--C-:B------:R-:W-:Y:S01]  /*08e0*/  FADD R5, R5, -R9.reuse ;  /* 0x8000000905057221 */ /* 0x100fe20000000000 */
[----:B------:R-:W-:Y:S01]  /*08f0*/  FADD R6, R6, -R10 ;  /* 0x8000000a06067221 */ /* 0x000fe20000000000 */
[----:B---3--:R-:W-:Y:S01]  /*0900*/  FADD R8, R12, -R8 ;  /* 0x800000080c087221 */ /* 0x008fe20000000000 */
[----:B------:R-:W-:Y:S01]  /*0910*/  FADD R9, R13, -R9 ;  /* 0x800000090d097221 */ /* 0x000fe20000000000 */
[----:B------:R-:W-:Y:S01]  /*0920*/  FADD R10, R14, -R10 ;  /* 0x8000000a0e0a7221 */ /* 0x000fe20000000000 */
[C---:B------:R-:W-:Y:S01]  /*0930*/  FMUL R13, R28.reuse, R4 ;  /* 0x000000041c0d7220 */ /* 0x040fe20000400000 */
[C---:B------:R-:W-:Y:S01]  /*0940*/  FMUL R14, R27.reuse, R5 ;  /* 0x000000051b0e7220 */ /* 0x040fe20000400000 */
[----:B------:R-:W-:Y:S01]  /*0950*/  FMUL R28, R28, R8 ;  /* 0x000000081c1c7220 */ /* 0x000fe20000400000 */
[----:B------:R-:W-:Y:S01]  /*0960*/  FMUL R27, R27, R9 ;  /* 0x000000091b1b7220 */ /* 0x000fe20000400000 */
[----:B------:R-:W0:Y:S08]  /*0970*/  LDC.64 R4, c[0x0][0x258] ;  /* 0x00009600ff047b82 */ /* 0x000e300000000a00 */
[----:B------:R-:W1:Y:S01]  /*0980*/  LDC.64 R8, c[0x0][0x260] ;  /* 0x00009800ff087b82 */ /* 0x000e620000000a00 */
[--C-:B------:R-:W-:Y:S01]  /*0990*/  FADD R12, R7, -R11.reuse ;  /* 0x8000000b070c7221 */ /* 0x100fe20000000000 */
[----:B------:R-:W-:Y:S01]  /*09a0*/  FADD R15, R15, -R11 ;  /* 0x8000000b0f0f7221 */ /* 0x000fe20000000000 */
[----:B0-----:R-:W-:-:S04]  /*09b0*/  IMAD.WIDE R4, R0, 0x4, R4 ;  /* 0x0000000400047825 */ /* 0x001fc800078e0204 */
[----:B-1----:R-:W-:-:S04]  /*09c0*/  IMAD.WIDE R8, R0, 0x4, R8 ;  /* 0x0000000400087825 */ /* 0x002fc800078e0208 */
[C---:B------:R-:W-:Y:S01]  /*09d0*/  FMUL R0, R26.reuse, R6 ;  /* 0x000000061a007220 */ /* 0x040fe20000400000 */
[----:B------:R-:W-:Y:S01]  /*09e0*/  FMUL R26, R26, R10 ;  /* 0x0000000a1a1a7220 */ /* 0x000fe20000400000 */
[----:B------:R-:W2:Y:S04]  /*09f0*/  LDG.E.EL.128 R4, desc[UR4][R4.64] ;  /* 0x0000000404047981 */ /* 0x000ea8000c2e1d00 */
[----:B------:R-:W2:Y:S01]  /*0a00*/  LDG.E.EL.128 R8, desc[UR4][R8.64] ;  /* 0x0000000408087981 */ /* 0x000ea2000c2e1d00 */
[C-C-:B------:R-:W-:Y:S01]  /*0a10*/  FFMA R24, R23.reuse, R24, R19.reuse ;  /* 0x0000001817187223 */ /* 0x140fe20000000013 */
[----:B------:R-:W-:Y:S01]  /*0a20*/  FFMA R17, R23, R17, R19 ;  /* 0x0000001117117223 */ /* 0x000fe20000000013 */
[C---:B------:R-:W-:Y:S01]  /*0a30*/  FMUL R12, R22.reuse, R12 ;  /* 0x0000000c160c7220 */ /* 0x040fe20000400000 */
[----:B------:R-:W-:Y:S01]  /*0a40*/  FMUL R22, R22, R15 ;  /* 0x0000000f16167220 */ /* 0x000fe20000400000 */
[C-C-:B--2---:R-:W-:Y:S01]  /*0a50*/  FFMA R23, R5.reuse, R14, R9.reuse ;  /* 0x0000000e05177223 */ /* 0x144fe20000000009 */
[C-C-:B------:R-:W-:Y:S01]  /*0a60*/  FFMA R13, R4.reuse, R13, R8.reuse ;  /* 0x0000000d040d7223 */ /* 0x140fe20000000008 */
[----:B------:R-:W-:Y:S01]  /*0a70*/  FFMA R19, R4, R28, R8 ;  /* 0x0000001c04137223 */ /* 0x000fe20000000008 */
[----:B------:R-:W-:-:S02]  /*0a80*/  FFMA R14, R5, R27, R9 ;  /* 0x0000001b050e7223 */ /* 0x000fc40000000009 */
[----:B------:R-:W0:Y:S01]  /*0a90*/  LDC.64 R4, c[0x0][0x210] ;  /* 0x00008400ff047b82 */ /* 0x000e220000000a00 */
[----:B------:R-:W-:Y:S01]  /*0aa0*/  FADD R8, R13, R3 ;  /* 0x000000030d087221 */ /* 0x000fe20000000000 */
[C-C-:B------:R-:W-:Y:S01]  /*0ab0*/  FFMA R0, R6.reuse, R0, R10.reuse ;  /* 0x0000000006007223 */ /* 0x140fe2000000000a */
[----:B------:R-:W-:Y:S01]  /*0ac0*/  FFMA R15, R6, R26, R10 ;  /* 0x0000001a060f7223 */ /* 0x000fe2000000000a */
[C-C-:B------:R-:W-:Y:S01]  /*0ad0*/  FFMA R9, R7.reuse, R12, R11.reuse ;  /* 0x0000000c07097223 */ /* 0x140fe2000000000b */
[----:B------:R-:W-:Y:S01]  /*0ae0*/  FFMA R22, R7, R22, R11 ;  /* 0x0000001607167223 */ /* 0x000fe2000000000b */
[----:B------:R-:W-:Y:S01]  /*0af0*/  FSETP.GEU.AND P6, PT, R3, -R13, PT ;  /* 0x8000000d0300720b */ /* 0x000fe20003fce000 */
[----:B------:R-:W-:Y:S01]  /*0b00*/  FADD R10, R0, R25 ;  /* 0x00000019000a7221 */ /* 0x000fe20000000000 */
[----:B------:R-:W-:Y:S01]  /*0b10*/  FSETP.GEU.AND P5, PT, R20, -R23, PT ;  /* 0x800000171400720b */ /* 0x000fe20003fae000 */
[----:B------:R-:W-:Y:S01]  /*0b20*/  FADD R20, R23, R20 ;  /* 0x0000001417147221 */ /* 0x000fe20000000000 */
[----:B------:R-:W-:Y:S01]  /*0b30*/  FSETP.GEU.AND P3, PT, R16, -R19, PT ;  /* 0x800000131000720b */ /* 0x000fe20003f6e000 */
[----:B------:R-:W-:Y:S01]  /*0b40*/  FADD R16, R19, R16 ;  /* 0x0000001013107221 */ /* 0x000fe20000000000 */
[----:B------:R-:W-:Y:S01]  /*0b50*/  FSETP.GEU.AND P2, PT, R21, -R14, PT ;  /* 0x8000000e1500720b */ /* 0x000fe20003f4e000 */
[----:B------:R-:W-:Y:S01]  /*0b60*/  FADD R14, R14, R21 ;  /* 0x000000150e0e7221 */ /* 0x000fe20000000000 */
[----:B------:R-:W-:Y:S01]  /*0b70*/  FADD R6, R15, R18 ;  /* 0x000000120f067221 */ /* 0x000fe20000000000 */
[----:B------:R-:W-:Y:S01]  /*0b80*/  FADD R7, R22, R17 ;  /* 0x0000001116077221 */ /* 0x000fe20000000000 */
[----:B------:R-:W-:Y:S01]  /*0b90*/  FSEL R8, R8, RZ, P6 ;  /* 0x000000ff08087208 */ /* 0x000fe20003000000 */
[----:B------:R-:W-:Y:S01]  /*0ba0*/  FADD R11, R9, R24 ;  /* 0x00000018090b7221 */ /* 0x000fe20000000000 */
[----:B------:R-:W-:-:S02]  /*0bb0*/  FSETP.GEU.AND P4, PT, R25, -R0, PT ;  /* 0x800000001900720b */ /* 0x000fc40003f8e000 */
[----:B------:R-:W-:Y:S02]  /*0bc0*/  FSETP.GEU.AND P1, PT, R18, -R15, PT ;  /* 0x8000000f1200720b */ /* 0x000fe40003f2e000 */
[----:B------:R-:W-:Y:S02]  /*0bd0*/  FSETP.GEU.AND P0, PT, R17, -R22, PT ;  /* 0x800000161100720b */ /* 0x000fe40003f0e000 */
[----:B------:R-:W-:Y:S01]  /*0be0*/  FSETP.GEU.AND P6, PT, R24, -R9, PT ;  /* 0x800000091800720b */ /* 0x000fe20003fce000 */
[----:B0-----:R-:W-:Y:S01]  /*0bf0*/  IMAD.WIDE R2, R2, 0x4, R4 ;  /* 0x0000000402027825 */ /* 0x001fe200078e0204 */
[----:B------:R-:W-:Y:S02]  /*0c00*/  FSEL R9, R20, RZ, P5 ;  /* 0x000000ff14097208 */ /* 0x000fe40002800000 */
[----:B------:R-:W-:Y:S02]  /*0c10*/  FSEL R10, R10, RZ, P4 ;  /* 0x000000ff0a0a7208 */ /* 0x000fe40002000000 */
[----:B------:R-:W-:-:S02]  /*0c20*/  FSEL R4, R16, RZ, P3 ;  /* 0x000000ff10047208 */ /* 0x000fc40001800000 */
[----:B------:R-:W-:Y:S02]  /*0c30*/  FSEL R5, R14, RZ, P2 ;  /* 0x000000ff0e057208 */ /* 0x000fe40001000000 */
[----:B------:R-:W-:Y:S02]  /*0c40*/  FSEL R6, R6, RZ, P1 ;  /* 0x000000ff06067208 */ /* 0x000fe40000800000 */
[----:B------:R-:W-:Y:S02]  /*0c50*/  FSEL R11, R11, RZ, P6 ;  /* 0x000000ff0b0b7208 */ /* 0x000fe40003000000 */
[----:B------:R-:W-:-:S03]  /*0c60*/  FSEL R7, R7, RZ, P0 ;  /* 0x000000ff07077208 */ /* 0x000fc60000000000 */
[----:B------:R-:W-:Y:S04]  /*0c70*/  STG.E.128 desc[UR4][R2.64], R8 ;  /* 0x0000000802007986 */ /* 0x000fe8000c101d04 */
[----:B------:R-:W-:Y:S01]  /*0c80*/  STG.E.128 desc[UR4][R2.64+0x800], R4 ;  /* 0x0008000402007986 */ /* 0x000fe2000c101d04 */
[----:B------:R-:W-:Y:S05]  /*0c90*/  EXIT ;  /* 0x000000000000794d */ /* 0x000fea0003800000 */
.L_x_0:
[----:B------:R-:W-:-:S00]  /*0ca0*/  BRA `(.L_x_0) ;  /* 0xfffffffc00fc7947 */ /* 0x000fc0000383ffff */
[----:B------:R-:W-:-:S00]  /*0cb0*/  NOP ;  /* 0x0000000000007918 */ /* 0x000fc00000000000 */
        /* <DEDUP_REMOVED lines=12> */
.L_x_1:


//--------------------- .nv.global.init           --------------------------
	.section	.nv.global.init,"aw",@progbits
.nv.global.init:
	.type		_$_str,@object
	.size		_$_str,(_$_str_$_2 - _$_str)
_$_str:
        /*0000*/ 	.byte	0x5f, 0x5f, 0x43, 0x55, 0x44, 0x41, 0x5f, 0x46, 0x54, 0x5a, 0x00
	.type		_$_str_$_2,@object
	.size		_$_str_$_2,(.L_1 - _$_str_$_2)
_$_str_$_2:
        /*000b*/ 	.byte	0x5f, 0x5f, 0x43, 0x55, 0x44, 0x41, 0x5f, 0x50, 0x52, 0x45, 0x43, 0x5f, 0x53, 0x51, 0x52, 0x54
        /*001b*/ 	.byte	0x00
.L_1:


//--------------------- .nv.constant0.triton_poi_fused__native_batch_norm_legit_no_training_add_relu_12 --------------------------
	.section	.nv.constant0.triton_poi_fused__native_batch_norm_legit_no_training_add_relu_12,"a",@progbits
	.sectionflags	@""
	.align	4
.nv.constant0.triton_poi_fused__native_batch_norm_legit_no_training_add_relu_12:
	.zero		620
